//
// Generated by NVIDIA NVVM Compiler
//
// Compiler Build ID: CL-36424714
// Cuda compilation tools, release 13.0, V13.0.88
// Based on NVVM 20.0.0
//

.version 9.0
.target sm_100
.address_size 64

	// .globl	_Z14_AFFINE_KERNELPiiiS_iiiiiiiiii

.visible .entry _Z14_AFFINE_KERNELPiiiS_iiiiiiiiii(
	.param .u64 .ptr .align 1 _Z14_AFFINE_KERNELPiiiS_iiiiiiiiii_param_0,
	.param .u32 _Z14_AFFINE_KERNELPiiiS_iiiiiiiiii_param_1,
	.param .u32 _Z14_AFFINE_KERNELPiiiS_iiiiiiiiii_param_2,
	.param .u64 .ptr .align 1 _Z14_AFFINE_KERNELPiiiS_iiiiiiiiii_param_3,
	.param .u32 _Z14_AFFINE_KERNELPiiiS_iiiiiiiiii_param_4,
	.param .u32 _Z14_AFFINE_KERNELPiiiS_iiiiiiiiii_param_5,
	.param .u32 _Z14_AFFINE_KERNELPiiiS_iiiiiiiiii_param_6,
	.param .u32 _Z14_AFFINE_KERNELPiiiS_iiiiiiiiii_param_7,
	.param .u32 _Z14_AFFINE_KERNELPiiiS_iiiiiiiiii_param_8,
	.param .u32 _Z14_AFFINE_KERNELPiiiS_iiiiiiiiii_param_9,
	.param .u32 _Z14_AFFINE_KERNELPiiiS_iiiiiiiiii_param_10,
	.param .u32 _Z14_AFFINE_KERNELPiiiS_iiiiiiiiii_param_11,
	.param .u32 _Z14_AFFINE_KERNELPiiiS_iiiiiiiiii_param_12,
	.param .u32 _Z14_AFFINE_KERNELPiiiS_iiiiiiiiii_param_13
)
{
	.reg .pred 	%p<11>;
	.reg .b32 	%r<44>;
	.reg .b64 	%rd<15>;

	ld.param.u64 	%rd1, [_Z14_AFFINE_KERNELPiiiS_iiiiiiiiii_param_0];
	ld.param.u32 	%r3, [_Z14_AFFINE_KERNELPiiiS_iiiiiiiiii_param_2];
	ld.param.u64 	%rd2, [_Z14_AFFINE_KERNELPiiiS_iiiiiiiiii_param_3];
	ld.param.u32 	%r4, [_Z14_AFFINE_KERNELPiiiS_iiiiiiiiii_param_5];
	ld.param.u32 	%r7, [_Z14_AFFINE_KERNELPiiiS_iiiiiiiiii_param_7];
	ld.param.u32 	%r5, [_Z14_AFFINE_KERNELPiiiS_iiiiiiiiii_param_8];
	ld.param.u32 	%r9, [_Z14_AFFINE_KERNELPiiiS_iiiiiiiiii_param_10];
	ld.param.u32 	%r6, [_Z14_AFFINE_KERNELPiiiS_iiiiiiiiii_param_12];
	ld.param.u32 	%r10, [_Z14_AFFINE_KERNELPiiiS_iiiiiiiiii_param_13];
	mov.u32 	%r11, %nctaid.x;
	mov.u32 	%r12, %ntid.x;
	mov.u32 	%r13, %ctaid.x;
	mov.u32 	%r14, %tid.x;
	mad.lo.s32 	%r15, %r10, %r11, %r13;
	mad.lo.s32 	%r16, %r15, %r12, %r14;
	mov.u32 	%r17, %nctaid.y;
	mov.u32 	%r18, %ntid.y;
	mov.u32 	%r19, %ctaid.y;
	mov.u32 	%r20, %tid.y;
	mad.lo.s32 	%r21, %r10, %r17, %r19;
	mad.lo.s32 	%r2, %r21, %r18, %r20;
	setp.gt.s32 	%p1, %r7, %r16;
	add.s32 	%r22, %r7, 3;
	setp.ge.s32 	%p2, %r16, %r22;
	setp.gt.s32 	%p3, %r16, %r9;
	or.pred  	%p4, %p1, %p3;
	or.pred  	%p5, %p4, %p2;
	@%p5 bra 	$L__BB0_3;
	setp.gt.s32 	%p6, %r5, %r2;
	add.s32 	%r23, %r5, 2;
	setp.ge.s32 	%p7, %r2, %r23;
	setp.gt.s32 	%p8, %r2, %r6;
	or.pred  	%p9, %p6, %p8;
	or.pred  	%p10, %p9, %p7;
	@%p10 bra 	$L__BB0_3;
	cvta.to.global.u64 	%rd3, %rd2;
	cvta.to.global.u64 	%rd4, %rd1;
	add.s32 	%r24, %r16, 2;
	mul.lo.s32 	%r25, %r24, %r3;
	add.s32 	%r26, %r2, %r25;
	add.s32 	%r27, %r26, 3;
	mul.wide.s32 	%rd5, %r27, 4;
	add.s64 	%rd6, %rd4, %rd5;
	ld.global.u32 	%r28, [%rd6];
	add.s32 	%r29, %r16, 3;
	mul.lo.s32 	%r30, %r29, %r4;
	add.s32 	%r31, %r2, 4;
	add.s32 	%r32, %r31, %r30;
	mul.wide.s32 	%rd7, %r32, 4;
	add.s64 	%rd8, %rd3, %rd7;
	ld.global.u32 	%r33, [%rd8];
	add.s32 	%r34, %r33, %r28;
	mad.lo.s32 	%r35, %r4, 5, %r30;
	add.s32 	%r36, %r2, %r35;
	add.s32 	%r37, %r36, 6;
	mul.wide.s32 	%rd9, %r37, 4;
	add.s64 	%rd10, %rd3, %rd9;
	st.global.u32 	[%rd10], %r34;
	mad.lo.s32 	%r38, %r4, -3, %r35;
	add.s32 	%r39, %r31, %r38;
	mul.wide.s32 	%rd11, %r39, 4;
	add.s64 	%rd12, %rd3, %rd11;
	ld.global.u32 	%r40, [%rd12];
	mad.lo.s32 	%r41, %r3, 3, %r25;
	add.s32 	%r42, %r2, %r41;
	add.s32 	%r43, %r42, 7;
	mul.wide.s32 	%rd13, %r43, 4;
	add.s64 	%rd14, %rd4, %rd13;
	st.global.u32 	[%rd14], %r40;
$L__BB0_3:
	ret;

}


// ===== COMPILED SASS (sm_100) =====

	.target	sm_100

	.elftype	@"ET_EXEC"


//--------------------- .note.nv.tkinfo           --------------------------
	.section	.note.nv.tkinfo,"",@"SHT_NOTE"
	.sectionflags	@"SHF_NOTE_NV_TKINFO"
	.tkinfo
        /*0018*/ 	.word	0x00000002
        /*0030*/ 	.string	""
        /*0030*/ 	.string	"ptxas"
        /*0030*/ 	.string	"Cuda compilation tools, release 13.0, V13.0.88"
        /*0030*/ 	.string	"Build cuda_13.0.r13.0/compiler.36424714_0"
        /*0030*/ 	.string	"-arch sm_100 -m 64 "



//--------------------- .note.nv.cuinfo           --------------------------
	.section	.note.nv.cuinfo,"",@"SHT_NOTE"
	.sectionflags	@"SHF_NOTE_NV_CUINFO"
        /*0018*/ 	.short	0x0002
        /*001a*/ 	.short	0x0064
        /*001c*/ 	.short	0x0082
	.zero		2


//--------------------- .nv.info                  --------------------------
	.section	.nv.info,"",@"SHT_CUDA_INFO"
	.align	4


	//----- nvinfo : EIATTR_REGCOUNT
	.align		4
        /*0000*/ 	.byte	0x04, 0x2f
        /*0002*/ 	.short	(.L_1 - .L_0)
	.align		4
.L_0:
        /*0004*/ 	.word	index@(_Z14_AFFINE_KERNELPiiiS_iiiiiiiiii)
        /*0008*/ 	.word	0x00000014


	//----- nvinfo : EIATTR_FRAME_SIZE
	.align		4
.L_1:
        /*000c*/ 	.byte	0x04, 0x11
        /*000e*/ 	.short	(.L_3 - .L_2)
	.align		4
.L_2:
        /*0010*/ 	.word	index@(_Z14_AFFINE_KERNELPiiiS_iiiiiiiiii)
        /*0014*/ 	.word	0x00000000


	//----- nvinfo : EIATTR_MIN_STACK_SIZE
	.align		4
.L_3:
        /*0018*/ 	.byte	0x04, 0x12
        /*001a*/ 	.short	(.L_5 - .L_4)
	.align		4
.L_4:
        /*001c*/ 	.word	index@(_Z14_AFFINE_KERNELPiiiS_iiiiiiiiii)
        /*0020*/ 	.word	0x00000000
.L_5:


//--------------------- .nv.compat                --------------------------
	.section	.nv.compat,"",@"SHT_CUDA_COMPAT_INFO"
	.align	4
        /*0000*/ 	.byte	0x02, 0x09, 0x00, 0x00, 0x02, 0x02, 0x01, 0x00, 0x02, 0x05, 0x05, 0x00, 0x03, 0x07, 0x01, 0x01
        /*0010*/ 	.byte	0x02, 0x03, 0x00, 0x00, 0x02, 0x06, 0x01, 0x00, 0x04, 0x0b, 0x08, 0x00, 0x09, 0x00, 0x00, 0x00
        /*0020*/ 	.byte	0x00, 0x00, 0x00, 0x00


//--------------------- .nv.info._Z14_AFFINE_KERNELPiiiS_iiiiiiiiii --------------------------
	.section	.nv.info._Z14_AFFINE_KERNELPiiiS_iiiiiiiiii,"",@"SHT_CUDA_INFO"
	.sectionflags	@""
	.align	4


	//----- nvinfo : EIATTR_CUDA_API_VERSION
	.align		4
        /*0000*/ 	.byte	0x04, 0x37
        /*0002*/ 	.short	(.L_7 - .L_6)
.L_6:
        /*0004*/ 	.word	0x00000082


	//----- nvinfo : EIATTR_KPARAM_INFO
	.align		4
.L_7:
        /*0008*/ 	.byte	0x04, 0x17
        /*000a*/ 	.short	(.L_9 - .L_8)
.L_8:
        /*000c*/ 	.word	0x00000000
        /*0010*/ 	.short	0x000d
        /*0012*/ 	.short	0x003c
        /*0014*/ 	.byte	0x00, 0xf0, 0x11, 0x00


	//----- nvinfo : EIATTR_KPARAM_INFO
	.align		4
.L_9:
        /*0018*/ 	.byte	0x04, 0x17
        /*001a*/ 	.short	(.L_11 - .L_10)
.L_10:
        /*001c*/ 	.word	0x00000000
        /*0020*/ 	.short	0x000c
        /*0022*/ 	.short	0x0038
        /*0024*/ 	.byte	0x00, 0xf0, 0x11, 0x00


	//----- nvinfo : EIATTR_KPARAM_INFO
	.align		4
.L_11:
        /*0028*/ 	.byte	0x04, 0x17
        /*002a*/ 	.short	(.L_13 - .L_12)
.L_12:
        /*002c*/ 	.word	0x00000000
        /*0030*/ 	.short	0x000b
        /*0032*/ 	.short	0x0034
        /*0034*/ 	.byte	0x00, 0xf0, 0x11, 0x00


	//----- nvinfo : EIATTR_KPARAM_INFO
	.align		4
.L_13:
        /*0038*/ 	.byte	0x04, 0x17
        /*003a*/ 	.short	(.L_15 - .L_14)
.L_14:
        /*003c*/ 	.word	0x00000000
        /*0040*/ 	.short	0x000a
        /*0042*/ 	.short	0x0030
        /*0044*/ 	.byte	0x00, 0xf0, 0x11, 0x00


	//----- nvinfo : EIATTR_KPARAM_INFO
	.align		4
.L_15:
        /*0048*/ 	.byte	0x04, 0x17
        /*004a*/ 	.short	(.L_17 - .L_16)
.L_16:
        /*004c*/ 	.word	0x00000000
        /*0050*/ 	.short	0x0009
        /*0052*/ 	.short	0x002c
        /*0054*/ 	.byte	0x00, 0xf0, 0x11, 0x00


	//----- nvinfo : EIATTR_KPARAM_INFO
	.align		4
.L_17:
        /*0058*/ 	.byte	0x04, 0x17
        /*005a*/ 	.short	(.L_19 - .L_18)
.L_18:
        /*005c*/ 	.word	0x00000000
        /*0060*/ 	.short	0x0008
        /*0062*/ 	.short	0x0028
        /*0064*/ 	.byte	0x00, 0xf0, 0x11, 0x00


	//----- nvinfo : EIATTR_KPARAM_INFO
	.align		4
.L_19:
        /*0068*/ 	.byte	0x04, 0x17
        /*006a*/ 	.short	(.L_21 - .L_20)
.L_20:
        /*006c*/ 	.word	0x00000000
        /*0070*/ 	.short	0x0007
        /*0072*/ 	.short	0x0024
        /*0074*/ 	.byte	0x00, 0xf0, 0x11, 0x00


	//----- nvinfo : EIATTR_KPARAM_INFO
	.align		4
.L_21:
        /*0078*/ 	.byte	0x04, 0x17
        /*007a*/ 	.short	(.L_23 - .L_22)
.L_22:
        /*007c*/ 	.word	0x00000000
        /*0080*/ 	.short	0x0006
        /*0082*/ 	.short	0x0020
        /*0084*/ 	.byte	0x00, 0xf0, 0x11, 0x00


	//----- nvinfo : EIATTR_KPARAM_INFO
	.align		4
.L_23:
        /*0088*/ 	.byte	0x04, 0x17
        /*008a*/ 	.short	(.L_25 - .L_24)
.L_24:
        /*008c*/ 	.word	0x00000000
        /*0090*/ 	.short	0x0005
        /*0092*/ 	.short	0x001c
        /*0094*/ 	.byte	0x00, 0xf0, 0x11, 0x00


	//----- nvinfo : EIATTR_KPARAM_INFO
	.align		4
.L_25:
        /*0098*/ 	.byte	0x04, 0x17
        /*009a*/ 	.short	(.L_27 - .L_26)
.L_26:
        /*009c*/ 	.word	0x00000000
        /*00a0*/ 	.short	0x0004
        /*00a2*/ 	.short	0x0018
        /*00a4*/ 	.byte	0x00, 0xf0, 0x11, 0x00


	//----- nvinfo : EIATTR_KPARAM_INFO
	.align		4
.L_27:
        /*00a8*/ 	.byte	0x04, 0x17
        /*00aa*/ 	.short	(.L_29 - .L_28)
.L_28:
        /*00ac*/ 	.word	0x00000000
        /*00b0*/ 	.short	0x0003
        /*00b2*/ 	.short	0x0010
        /*00b4*/ 	.byte	0x00, 0xf5, 0x21, 0x00


	//----- nvinfo : EIATTR_KPARAM_INFO
	.align		4
.L_29:
        /*00b8*/ 	.byte	0x04, 0x17
        /*00ba*/ 	.short	(.L_31 - .L_30)
.L_30:
        /*00bc*/ 	.word	0x00000000
        /*00c0*/ 	.short	0x0002
        /*00c2*/ 	.short	0x000c
        /*00c4*/ 	.byte	0x00, 0xf0, 0x11, 0x00


	//----- nvinfo : EIATTR_KPARAM_INFO
	.align		4
.L_31:
        /*00c8*/ 	.byte	0x04, 0x17
        /*00ca*/ 	.short	(.L_33 - .L_32)
.L_32:
        /*00cc*/ 	.word	0x00000000
        /*00d0*/ 	.short	0x0001
        /*00d2*/ 	.short	0x0008
        /*00d4*/ 	.byte	0x00, 0xf0, 0x11, 0x00


	//----- nvinfo : EIATTR_KPARAM_INFO
	.align		4
.L_33:
        /*00d8*/ 	.byte	0x04, 0x17
        /*00da*/ 	.short	(.L_35 - .L_34)
.L_34:
        /*00dc*/ 	.word	0x00000000
        /*00e0*/ 	.short	0x0000
        /*00e2*/ 	.short	0x0000
        /*00e4*/ 	.byte	0x00, 0xf5, 0x21, 0x00


	//----- nvinfo : EIATTR_SPARSE_MMA_MASK
	.align		4
.L_35:
        /*00e8*/ 	.byte	0x03, 0x50
        /*00ea*/ 	.short	0x0000


	//----- nvinfo : EIATTR_MAXREG_COUNT
	.align		4
        /*00ec*/ 	.byte	0x03, 0x1b
        /*00ee*/ 	.short	0x00ff


	//----- nvinfo : EIATTR_MERCURY_ISA_VERSION
	.align		4
        /*00f0*/ 	.byte	0x03, 0x5f
        /*00f2*/ 	.short	0x0101


	//----- nvinfo : EIATTR_VRC_CTA_INIT_COUNT
	.align		4
        /*00f4*/ 	.byte	0x02, 0x4a
	.zero		1
	.zero		1


	//----- nvinfo : EIATTR_EXIT_INSTR_OFFSETS
	.align		4
        /*00f8*/ 	.byte	0x04, 0x1c
        /*00fa*/ 	.short	(.L_37 - .L_36)


	//   ....[0]....
.L_36:
        /*00fc*/ 	.word	0x00000140


	//   ....[1]....
        /*0100*/ 	.word	0x000001b0


	//   ....[2]....
        /*0104*/ 	.word	0x00000390


	//----- nvinfo : EIATTR_CBANK_PARAM_SIZE
	.align		4
.L_37:
        /*0108*/ 	.byte	0x03, 0x19
        /*010a*/ 	.short	0x0040


	//----- nvinfo : EIATTR_PARAM_CBANK
	.align		4
        /*010c*/ 	.byte	0x04, 0x0a
        /*010e*/ 	.short	(.L_39 - .L_38)
	.align		4
.L_38:
        /*0110*/ 	.word	index@(.nv.constant0._Z14_AFFINE_KERNELPiiiS_iiiiiiiiii)
        /*0114*/ 	.short	0x0380
        /*0116*/ 	.short	0x0040


	//----- nvinfo : EIATTR_SW_WAR
	.align		4
.L_39:
        /*0118*/ 	.byte	0x04, 0x36
        /*011a*/ 	.short	(.L_41 - .L_40)
.L_40:
        /*011c*/ 	.word	0x00000008
.L_41:


//--------------------- .nv.callgraph             --------------------------
	.section	.nv.callgraph,"",@"SHT_CUDA_CALLGRAPH"
	.align	4
	.sectionentsize	8
	.align		4
        /*0000*/ 	.word	0x00000000
	.align		4
        /*0004*/ 	.word	0xffffffff
	.align		4
        /*0008*/ 	.word	0x00000000
	.align		4
        /*000c*/ 	.word	0xfffffffe
	.align		4
        /*0010*/ 	.word	0x00000000
	.align		4
        /*0014*/ 	.word	0xfffffffd
	.align		4
        /*0018*/ 	.word	0x00000000
	.align		4
        /*001c*/ 	.word	0xfffffffc


//--------------------- .text._Z14_AFFINE_KERNELPiiiS_iiiiiiiiii --------------------------
	.section	.text._Z14_AFFINE_KERNELPiiiS_iiiiiiiiii,"ax",@progbits
	.align	128
        .global         _Z14_AFFINE_KERNELPiiiS_iiiiiiiiii
        .type           _Z14_AFFINE_KERNELPiiiS_iiiiiiiiii,@function
        .size           _Z14_AFFINE_KERNELPiiiS_iiiiiiiiii,(.L_x_1 - _Z14_AFFINE_KERNELPiiiS_iiiiiiiiii)
        .other          _Z14_AFFINE_KERNELPiiiS_iiiiiiiiii,@"STO_CUDA_ENTRY STV_DEFAULT"
_Z14_AFFINE_KERNELPiiiS_iiiiiiiiii:
.text._Z14_AFFINE_KERNELPiiiS_iiiiiiiiii:
[----:B------:R-:W-:Y:S01]  /*0000*/  LDC R1, c[0x0][0x37c] ;  /* 0x0000df00ff017b82 */ /* 0x000fe20000000800 */
[----:B------:R-:W0:Y:S07]  /*0010*/  S2R R0, SR_CTAID.X ;  /* 0x0000000000007919 */ /* 0x000e2e0000002500 */
[----:B------:R-:W0:Y:S01]  /*0020*/  LDC R5, c[0x0][0x3bc] ;  /* 0x0000ef00ff057b82 */ /* 0x000e220000000800 */
[----:B------:R-:W0:Y:S01]  /*0030*/  LDCU UR4, c[0x0][0x370] ;  /* 0x00006e00ff0477ac */ /* 0x000e220008000800 */
[----:B------:R-:W1:Y:S01]  /*0040*/  S2R R7, SR_TID.X ;  /* 0x0000000000077919 */ /* 0x000e620000002100 */
[----:B------:R-:W1:Y:S01]  /*0050*/  LDCU UR5, c[0x0][0x360] ;  /* 0x00006c00ff0577ac */ /* 0x000e620008000800 */
[----:B------:R-:W2:Y:S01]  /*0060*/  S2R R2, SR_CTAID.Y ;  /* 0x0000000000027919 */ /* 0x000ea20000002600 */
[----:B------:R-:W3:Y:S01]  /*0070*/  LDCU UR8, c[0x0][0x3b0] ;  /* 0x00007600ff0877ac */ /* 0x000ee20008000800 */
[----:B------:R-:W4:Y:S01]  /*0080*/  S2R R3, SR_TID.Y ;  /* 0x0000000000037919 */ /* 0x000f220000002200 */
[----:B------:R-:W5:Y:S01]  /*0090*/  LDCU UR7, c[0x0][0x3a4] ;  /* 0x00007480ff0777ac */ /* 0x000f620008000800 */
[----:B------:R-:W2:Y:S01]  /*00a0*/  LDCU UR6, c[0x0][0x374] ;  /* 0x00006e80ff0677ac */ /* 0x000ea20008000800 */
[----:B0-----:R-:W-:Y:S01]  /*00b0*/  IMAD R0, R5, UR4, R0 ;  /* 0x0000000405007c24 */ /* 0x001fe2000f8e0200 */
[----:B-----5:R-:W-:-:S03]  /*00c0*/  UIADD3 UR4, UPT, UPT, UR7, 0x3, URZ ;  /* 0x0000000307047890 */ /* 0x020fc6000fffe0ff */
[----:B-1----:R-:W-:Y:S01]  /*00d0*/  IMAD R7, R0, UR5, R7 ;  /* 0x0000000500077c24 */ /* 0x002fe2000f8e0207 */
[----:B------:R-:W4:Y:S01]  /*00e0*/  LDCU UR5, c[0x0][0x364] ;  /* 0x00006c80ff0577ac */ /* 0x000f220008000800 */
[----:B--2---:R-:W-:-:S03]  /*00f0*/  IMAD R0, R5, UR6, R2 ;  /* 0x0000000605007c24 */ /* 0x004fc6000f8e0202 */
[----:B---3--:R-:W-:-:S04]  /*0100*/  ISETP.GT.AND P0, PT, R7, UR8, PT ;  /* 0x0000000807007c0c */ /* 0x008fc8000bf04270 */
[----:B------:R-:W-:-:S04]  /*0110*/  ISETP.LT.OR P0, PT, R7, UR7, P0 ;  /* 0x0000000707007c0c */ /* 0x000fc80008701670 */
[----:B------:R-:W-:Y:S01]  /*0120*/  ISETP.GE.OR P0, PT, R7, UR4, P0 ;  /* 0x0000000407007c0c */ /* 0x000fe20008706670 */
[----:B----4-:R-:W-:-:S12]  /*0130*/  IMAD R0, R0, UR5, R3 ;  /* 0x0000000500007c24 */ /* 0x010fd8000f8e0203 */
[----:B------:R-:W-:Y:S05]  /*0140*/  @P0 EXIT ;  /* 0x000000000000094d */ /* 0x000fea0003800000 */
[----:B------:R-:W0:Y:S01]  /*0150*/  LDCU UR4, c[0x0][0x3b8] ;  /* 0x00007700ff0477ac */ /* 0x000e220008000800 */
[----:B------:R-:W1:Y:S01]  /*0160*/  LDCU UR5, c[0x0][0x3a8] ;  /* 0x00007500ff0577ac */ /* 0x000e620008000800 */
[----:B0-----:R-:W-:Y:S01]  /*0170*/  ISETP.GT.AND P0, PT, R0, UR4, PT ;  /* 0x0000000400007c0c */ /* 0x001fe2000bf04270 */
[----:B-1----:R-:W-:-:S03]  /*0180*/  UIADD3 UR4, UPT, UPT, UR5, 0x2, URZ ;  /* 0x0000000205047890 */ /* 0x002fc6000fffe0ff */
[----:B------:R-:W-:-:S04]  /*0190*/  ISETP.LT.OR P0, PT, R0, UR5, P0 ;  /* 0x0000000500007c0c */ /* 0x000fc80008701670 */
[----:B------:R-:W-:-:S13]  /*01a0*/  ISETP.GE.OR P0, PT, R0, UR4, P0 ;  /* 0x0000000400007c0c */ /* 0x000fda0008706670 */
[----:B------:R-:W-:Y:S05]  /*01b0*/  @P0 EXIT ;  /* 0x000000000000094d */ /* 0x000fea0003800000 */
[----:B------:R-:W0:Y:S01]  /*01c0*/  LDC R6, c[0x0][0x38c] ;  /* 0x0000e300ff067b82 */ /* 0x000e220000000800 */
[C---:B------:R-:W-:Y:S01]  /*01d0*/  IADD3 R9, PT, PT, R7.reuse, 0x2, RZ ;  /* 0x0000000207097810 */ /* 0x040fe20007ffe0ff */
[----:B------:R-:W1:Y:S01]  /*01e0*/  LDCU.64 UR4, c[0x0][0x358] ;  /* 0x00006b00ff0477ac */ /* 0x000e620008000a00 */
[----:B------:R-:W-:Y:S02]  /*01f0*/  IADD3 R8, PT, PT, R7, 0x3, RZ ;  /* 0x0000000307087810 */ /* 0x000fe40007ffe0ff */
[----:B------:R-:W-:-:S03]  /*0200*/  IADD3 R13, PT, PT, R0, 0x4, RZ ;  /* 0x00000004000d7810 */ /* 0x000fc60007ffe0ff */
[----:B------:R-:W2:Y:S08]  /*0210*/  LDC R17, c[0x0][0x39c] ;  /* 0x0000e700ff117b82 */ /* 0x000eb00000000800 */
[----:B------:R-:W3:Y:S08]  /*0220*/  LDC.64 R2, c[0x0][0x380] ;  /* 0x0000e000ff027b82 */ /* 0x000ef00000000a00 */
[----:B------:R-:W4:Y:S01]  /*0230*/  LDC.64 R4, c[0x0][0x390] ;  /* 0x0000e400ff047b82 */ /* 0x000f220000000a00 */
[----:B0-----:R-:W-:-:S05]  /*0240*/  IMAD R7, R9, R6, RZ ;  /* 0x0000000609077224 */ /* 0x001fca00078e02ff */
[----:B------:R-:W-:Y:S01]  /*0250*/  IADD3 R9, PT, PT, R0, 0x3, R7 ;  /* 0x0000000300097810 */ /* 0x000fe20007ffe007 */
[----:B--2---:R-:W-:-:S05]  /*0260*/  IMAD R12, R8, R17, RZ ;  /* 0x00000011080c7224 */ /* 0x004fca00078e02ff */
[----:B------:R-:W-:Y:S01]  /*0270*/  IADD3 R11, PT, PT, R12, R13, RZ ;  /* 0x0000000d0c0b7210 */ /* 0x000fe20007ffe0ff */
[----:B---3--:R-:W-:-:S06]  /*0280*/  IMAD.WIDE R8, R9, 0x4, R2 ;  /* 0x0000000409087825 */ /* 0x008fcc00078e0202 */
[----:B-1----:R-:W2:Y:S01]  /*0290*/  LDG.E R8, desc[UR4][R8.64] ;  /* 0x0000000408087981 */ /* 0x002ea2000c1e1900 */
[----:B----4-:R-:W-:-:S06]  /*02a0*/  IMAD.WIDE R10, R11, 0x4, R4 ;  /* 0x000000040b0a7825 */ /* 0x010fcc00078e0204 */
[----:B------:R-:W2:Y:S01]  /*02b0*/  LDG.E R11, desc[UR4][R10.64] ;  /* 0x000000040a0b7981 */ /* 0x000ea2000c1e1900 */
[----:B------:R-:W-:-:S04]  /*02c0*/  IMAD R15, R17, 0x5, R12 ;  /* 0x00000005110f7824 */ /* 0x000fc800078e020c */
[--C-:B------:R-:W-:Y:S01]  /*02d0*/  IMAD R12, R17, -0x3, R15.reuse ;  /* 0xfffffffd110c7824 */ /* 0x100fe200078e020f */
[----:B------:R-:W-:-:S04]  /*02e0*/  IADD3 R15, PT, PT, R0, 0x6, R15 ;  /* 0x00000006000f7810 */ /* 0x000fc80007ffe00f */
[----:B------:R-:W-:Y:S01]  /*02f0*/  IADD3 R17, PT, PT, R13, R12, RZ ;  /* 0x0000000c0d117210 */ /* 0x000fe20007ffe0ff */
[----:B------:R-:W-:-:S04]  /*0300*/  IMAD.WIDE R12, R15, 0x4, R4 ;  /* 0x000000040f0c7825 */ /* 0x000fc800078e0204 */
[----:B------:R-:W-:Y:S01]  /*0310*/  IMAD.WIDE R4, R17, 0x4, R4 ;  /* 0x0000000411047825 */ /* 0x000fe200078e0204 */
[----:B--2---:R-:W-:-:S05]  /*0320*/  IADD3 R15, PT, PT, R8, R11, RZ ;  /* 0x0000000b080f7210 */ /* 0x004fca0007ffe0ff */
[----:B------:R-:W-:Y:S04]  /*0330*/  STG.E desc[UR4][R12.64], R15 ;  /* 0x0000000f0c007986 */ /* 0x000fe8000c101904 */
[----:B------:R-:W2:Y:S01]  /*0340*/  LDG.E R5, desc[UR4][R4.64] ;  /* 0x0000000404057981 */ /* 0x000ea2000c1e1900 */
[----:B------:R-:W-:-:S05]  /*0350*/  IMAD R7, R6, 0x3, R7 ;  /* 0x0000000306077824 */ /* 0x000fca00078e0207 */
[----:B------:R-:W-:-:S05]  /*0360*/  IADD3 R7, PT, PT, R0, 0x7, R7 ;  /* 0x0000000700077810 */ /* 0x000fca0007ffe007 */
[----:B------:R-:W-:-:S05]  /*0370*/  IMAD.WIDE R2, R7, 0x4, R2 ;  /* 0x0000000407027825 */ /* 0x000fca00078e0202 */
[----:B--2---:R-:W-:Y:S01]  /*0380*/  STG.E desc[UR4][R2.64], R5 ;  /* 0x0000000502007986 */ /* 0x004fe2000c101904 */
[----:B------:R-:W-:Y:S05]  /*0390*/  EXIT ;  /* 0x000000000000794d */ /* 0x000fea0003800000 */
.L_x_0:
[----:B------:R-:W-:-:S00]  /*03a0*/  BRA `(.L_x_0) ;  /* 0xfffffffc00fc7947 */ /* 0x000fc0000383ffff */
[----:B------:R-:W-:-:S00]  /*03b0*/  NOP ;  /* 0x0000000000007918 */ /* 0x000fc00000000000 */
        /* <DEDUP_REMOVED lines=12> */
.L_x_1:


//--------------------- .nv.shared.reserved.0     --------------------------
	.section	.nv.shared.reserved.0,"aw",@nobits
	.weak		__nv_reservedSMEM_offset_0_alias
	.size		__nv_reservedSMEM_offset_0_alias, 0, 64
	.other		__nv_reservedSMEM_offset_0_alias,@"STO_CUDA_RESERVED_SHARED STV_DEFAULT"
__nv_reservedSMEM_offset_0_alias:
	.zero		0
	.zero		64


//--------------------- .nv.constant0._Z14_AFFINE_KERNELPiiiS_iiiiiiiiii --------------------------
	.section	.nv.constant0._Z14_AFFINE_KERNELPiiiS_iiiiiiiiii,"a",@progbits
	.sectionflags	@""
	.align	4
.nv.constant0._Z14_AFFINE_KERNELPiiiS_iiiiiiiiii:
	.zero		960


//--------------------- SYMBOLS --------------------------

	.type		.nv.reservedSmem.offset0,@object
	.size		.nv.reservedSmem.offset0,0x4
